//
// Generated by NVIDIA NVVM Compiler
//
// Compiler Build ID: CL-36424714
// Cuda compilation tools, release 13.0, V13.0.88
// Based on NVVM 20.0.0
//

.version 9.0
.target sm_100
.address_size 64

	// .globl	_Z10TC_FP_ReluPKaPai

.visible .entry _Z10TC_FP_ReluPKaPai(
	.param .u64 .ptr .align 1 _Z10TC_FP_ReluPKaPai_param_0,
	.param .u64 .ptr .align 1 _Z10TC_FP_ReluPKaPai_param_1,
	.param .u32 _Z10TC_FP_ReluPKaPai_param_2
)
{
	.reg .b16 	%rs<3>;
	.reg .b32 	%r<11>;
	.reg .b64 	%rd<8>;

	ld.param.u64 	%rd1, [_Z10TC_FP_ReluPKaPai_param_0];
	ld.param.u64 	%rd2, [_Z10TC_FP_ReluPKaPai_param_1];
	ld.param.u32 	%r1, [_Z10TC_FP_ReluPKaPai_param_2];
	cvta.to.global.u64 	%rd3, %rd2;
	cvta.to.global.u64 	%rd4, %rd1;
	mov.u32 	%r2, %ctaid.y;
	mov.u32 	%r3, %ntid.y;
	mov.u32 	%r4, %tid.y;
	mad.lo.s32 	%r5, %r2, %r3, %r4;
	mov.u32 	%r6, %ctaid.x;
	mov.u32 	%r7, %ntid.x;
	mov.u32 	%r8, %tid.x;
	mad.lo.s32 	%r9, %r6, %r7, %r8;
	mad.lo.s32 	%r10, %r1, %r5, %r9;
	cvt.s64.s32 	%rd5, %r10;
	add.s64 	%rd6, %rd4, %rd5;
	ld.global.s8 	%rs1, [%rd6];
	max.s16 	%rs2, %rs1, 0;
	add.s64 	%rd7, %rd3, %rd5;
	st.global.u8 	[%rd7], %rs2;
	ret;

}


// ===== COMPILED SASS (sm_100) =====

	.target	sm_100

	.elftype	@"ET_EXEC"


//--------------------- .note.nv.tkinfo           --------------------------
	.section	.note.nv.tkinfo,"",@"SHT_NOTE"
	.sectionflags	@"SHF_NOTE_NV_TKINFO"
	.tkinfo
        /*0018*/ 	.word	0x00000002
        /*0030*/ 	.string	""
        /*0030*/ 	.string	"ptxas"
        /*0030*/ 	.string	"Cuda compilation tools, release 13.0, V13.0.88"
        /*0030*/ 	.string	"Build cuda_13.0.r13.0/compiler.36424714_0"
        /*0030*/ 	.string	"-arch sm_100 -m 64 "



//--------------------- .note.nv.cuinfo           --------------------------
	.section	.note.nv.cuinfo,"",@"SHT_NOTE"
	.sectionflags	@"SHF_NOTE_NV_CUINFO"
        /*0018*/ 	.short	0x0002
        /*001a*/ 	.short	0x0064
        /*001c*/ 	.short	0x0082
	.zero		2


//--------------------- .nv.info                  --------------------------
	.section	.nv.info,"",@"SHT_CUDA_INFO"
	.align	4


	//----- nvinfo : EIATTR_REGCOUNT
	.align		4
        /*0000*/ 	.byte	0x04, 0x2f
        /*0002*/ 	.short	(.L_1 - .L_0)
	.align		4
.L_0:
        /*0004*/ 	.word	index@(_Z10TC_FP_ReluPKaPai)
        /*0008*/ 	.word	0x00000008


	//----- nvinfo : EIATTR_FRAME_SIZE
	.align		4
.L_1:
        /*000c*/ 	.byte	0x04, 0x11
        /*000e*/ 	.short	(.L_3 - .L_2)
	.align		4
.L_2:
        /*0010*/ 	.word	index@(_Z10TC_FP_ReluPKaPai)
        /*0014*/ 	.word	0x00000000


	//----- nvinfo : EIATTR_MIN_STACK_SIZE
	.align		4
.L_3:
        /*0018*/ 	.byte	0x04, 0x12
        /*001a*/ 	.short	(.L_5 - .L_4)
	.align		4
.L_4:
        /*001c*/ 	.word	index@(_Z10TC_FP_ReluPKaPai)
        /*0020*/ 	.word	0x00000000
.L_5:


//--------------------- .nv.compat                --------------------------
	.section	.nv.compat,"",@"SHT_CUDA_COMPAT_INFO"
	.align	4
        /*0000*/ 	.byte	0x02, 0x09, 0x00, 0x00, 0x02, 0x02, 0x01, 0x00, 0x02, 0x05, 0x05, 0x00, 0x03, 0x07, 0x01, 0x01
        /*0010*/ 	.byte	0x02, 0x03, 0x00, 0x00, 0x02, 0x06, 0x01, 0x00, 0x04, 0x0b, 0x08, 0x00, 0x09, 0x00, 0x00, 0x00
        /*0020*/ 	.byte	0x00, 0x00, 0x00, 0x00


//--------------------- .nv.info._Z10TC_FP_ReluPKaPai --------------------------
	.section	.nv.info._Z10TC_FP_ReluPKaPai,"",@"SHT_CUDA_INFO"
	.sectionflags	@""
	.align	4


	//----- nvinfo : EIATTR_CUDA_API_VERSION
	.align		4
        /*0000*/ 	.byte	0x04, 0x37
        /*0002*/ 	.short	(.L_7 - .L_6)
.L_6:
        /*0004*/ 	.word	0x00000082


	//----- nvinfo : EIATTR_KPARAM_INFO
	.align		4
.L_7:
        /*0008*/ 	.byte	0x04, 0x17
        /*000a*/ 	.short	(.L_9 - .L_8)
.L_8:
        /*000c*/ 	.word	0x00000000
        /*0010*/ 	.short	0x0002
        /*0012*/ 	.short	0x0010
        /*0014*/ 	.byte	0x00, 0xf0, 0x11, 0x00


	//----- nvinfo : EIATTR_KPARAM_INFO
	.align		4
.L_9:
        /*0018*/ 	.byte	0x04, 0x17
        /*001a*/ 	.short	(.L_11 - .L_10)
.L_10:
        /*001c*/ 	.word	0x00000000
        /*0020*/ 	.short	0x0001
        /*0022*/ 	.short	0x0008
        /*0024*/ 	.byte	0x00, 0xf5, 0x21, 0x00


	//----- nvinfo : EIATTR_KPARAM_INFO
	.align		4
.L_11:
        /*0028*/ 	.byte	0x04, 0x17
        /*002a*/ 	.short	(.L_13 - .L_12)
.L_12:
        /*002c*/ 	.word	0x00000000
        /*0030*/ 	.short	0x0000
        /*0032*/ 	.short	0x0000
        /*0034*/ 	.byte	0x00, 0xf5, 0x21, 0x00


	//----- nvinfo : EIATTR_SPARSE_MMA_MASK
	.align		4
.L_13:
        /*0038*/ 	.byte	0x03, 0x50
        /*003a*/ 	.short	0x0000


	//----- nvinfo : EIATTR_MAXREG_COUNT
	.align		4
        /*003c*/ 	.byte	0x03, 0x1b
        /*003e*/ 	.short	0x00ff


	//----- nvinfo : EIATTR_MERCURY_ISA_VERSION
	.align		4
        /*0040*/ 	.byte	0x03, 0x5f
        /*0042*/ 	.short	0x0101


	//----- nvinfo : EIATTR_VRC_CTA_INIT_COUNT
	.align		4
        /*0044*/ 	.byte	0x02, 0x4a
	.zero		1
	.zero		1


	//----- nvinfo : EIATTR_EXIT_INSTR_OFFSETS
	.align		4
        /*0048*/ 	.byte	0x04, 0x1c
        /*004a*/ 	.short	(.L_15 - .L_14)


	//   ....[0]....
.L_14:
        /*004c*/ 	.word	0x00000150


	//----- nvinfo : EIATTR_CBANK_PARAM_SIZE
	.align		4
.L_15:
        /*0050*/ 	.byte	0x03, 0x19
        /*0052*/ 	.short	0x0014


	//----- nvinfo : EIATTR_PARAM_CBANK
	.align		4
        /*0054*/ 	.byte	0x04, 0x0a
        /*0056*/ 	.short	(.L_17 - .L_16)
	.align		4
.L_16:
        /*0058*/ 	.word	index@(.nv.constant0._Z10TC_FP_ReluPKaPai)
        /*005c*/ 	.short	0x0380
        /*005e*/ 	.short	0x0014


	//----- nvinfo : EIATTR_SW_WAR
	.align		4
.L_17:
        /*0060*/ 	.byte	0x04, 0x36
        /*0062*/ 	.short	(.L_19 - .L_18)
.L_18:
        /*0064*/ 	.word	0x00000008
.L_19:


//--------------------- .nv.callgraph             --------------------------
	.section	.nv.callgraph,"",@"SHT_CUDA_CALLGRAPH"
	.align	4
	.sectionentsize	8
	.align		4
        /*0000*/ 	.word	0x00000000
	.align		4
        /*0004*/ 	.word	0xffffffff
	.align		4
        /*0008*/ 	.word	0x00000000
	.align		4
        /*000c*/ 	.word	0xfffffffe
	.align		4
        /*0010*/ 	.word	0x00000000
	.align		4
        /*0014*/ 	.word	0xfffffffd
	.align		4
        /*0018*/ 	.word	0x00000000
	.align		4
        /*001c*/ 	.word	0xfffffffc


//--------------------- .text._Z10TC_FP_ReluPKaPai --------------------------
	.section	.text._Z10TC_FP_ReluPKaPai,"ax",@progbits
	.align	128
        .global         _Z10TC_FP_ReluPKaPai
        .type           _Z10TC_FP_ReluPKaPai,@function
        .size           _Z10TC_FP_ReluPKaPai,(.L_x_1 - _Z10TC_FP_ReluPKaPai)
        .other          _Z10TC_FP_ReluPKaPai,@"STO_CUDA_ENTRY STV_DEFAULT"
_Z10TC_FP_ReluPKaPai:
.text._Z10TC_FP_ReluPKaPai:
[----:B------:R-:W-:Y:S01]  /*0000*/  LDC R1, c[0x0][0x37c] ;  /* 0x0000df00ff017b82 */ /* 0x000fe20000000800 */
[----:B------:R-:W0:Y:S07]  /*0010*/  S2R R3, SR_TID.Y ;  /* 0x0000000000037919 */ /* 0x000e2e0000002200 */
[----:B------:R-:W0:Y:S01]  /*0020*/  S2UR UR4, SR_CTAID.Y ;  /* 0x00000000000479c3 */ /* 0x000e220000002600 */
[----:B------:R-:W1:Y:S01]  /*0030*/  LDCU UR6, c[0x0][0x390] ;  /* 0x00007200ff0677ac */ /* 0x000e620008000800 */
[----:B------:R-:W2:Y:S01]  /*0040*/  S2R R5, SR_TID.X ;  /* 0x0000000000057919 */ /* 0x000ea20000002100 */
[----:B------:R-:W3:Y:S05]  /*0050*/  LDCU.128 UR8, c[0x0][0x380] ;  /* 0x00007000ff0877ac */ /* 0x000eea0008000c00 */
[----:B------:R-:W0:Y:S08]  /*0060*/  LDC R0, c[0x0][0x364] ;  /* 0x0000d900ff007b82 */ /* 0x000e300000000800 */
[----:B------:R-:W2:Y:S08]  /*0070*/  S2UR UR5, SR_CTAID.X ;  /* 0x00000000000579c3 */ /* 0x000eb00000002500 */
[----:B------:R-:W2:Y:S01]  /*0080*/  LDC R2, c[0x0][0x360] ;  /* 0x0000d800ff027b82 */ /* 0x000ea20000000800 */
[----:B0-----:R-:W-:-:S02]  /*0090*/  IMAD R0, R0, UR4, R3 ;  /* 0x0000000400007c24 */ /* 0x001fc4000f8e0203 */
[----:B--2---:R-:W-:Y:S01]  /*00a0*/  IMAD R3, R2, UR5, R5 ;  /* 0x0000000502037c24 */ /* 0x004fe2000f8e0205 */
[----:B------:R-:W0:Y:S03]  /*00b0*/  LDCU.64 UR4, c[0x0][0x358] ;  /* 0x00006b00ff0477ac */ /* 0x000e260008000a00 */
[----:B-1----:R-:W-:-:S05]  /*00c0*/  IMAD R0, R0, UR6, R3 ;  /* 0x0000000600007c24 */ /* 0x002fca000f8e0203 */
[----:B---3--:R-:W-:Y:S02]  /*00d0*/  IADD3 R2, P0, PT, R0, UR8, RZ ;  /* 0x0000000800027c10 */ /* 0x008fe4000ff1e0ff */
[----:B------:R-:W-:-:S04]  /*00e0*/  SHF.R.S32.HI R5, RZ, 0x1f, R0 ;  /* 0x0000001fff057819 */ /* 0x000fc80000011400 */
[----:B------:R-:W-:-:S05]  /*00f0*/  IADD3.X R3, PT, PT, R5, UR9, RZ, P0, !PT ;  /* 0x0000000905037c10 */ /* 0x000fca00087fe4ff */
[----:B0-----:R-:W2:Y:S01]  /*0100*/  LDG.E.S8 R2, desc[UR4][R2.64] ;  /* 0x0000000402027981 */ /* 0x001ea2000c1e1300 */
[----:B------:R-:W-:-:S04]  /*0110*/  IADD3 R4, P0, PT, R0, UR10, RZ ;  /* 0x0000000a00047c10 */ /* 0x000fc8000ff1e0ff */
[----:B------:R-:W-:Y:S02]  /*0120*/  IADD3.X R5, PT, PT, R5, UR11, RZ, P0, !PT ;  /* 0x0000000b05057c10 */ /* 0x000fe400087fe4ff */
[----:B--2---:R-:W-:-:S05]  /*0130*/  VIMNMX.S16x2 R0, PT, PT, R2, RZ, !PT ;  /* 0x000000ff02007248 */ /* 0x004fca0007fe0300 */
[----:B------:R-:W-:Y:S01]  /*0140*/  STG.E.U8 desc[UR4][R4.64], R0 ;  /* 0x0000000004007986 */ /* 0x000fe2000c101104 */
[----:B------:R-:W-:Y:S05]  /*0150*/  EXIT ;  /* 0x000000000000794d */ /* 0x000fea0003800000 */
.L_x_0:
[----:B------:R-:W-:-:S00]  /*0160*/  BRA `(.L_x_0) ;  /* 0xfffffffc00fc7947 */ /* 0x000fc0000383ffff */
[----:B------:R-:W-:-:S00]  /*0170*/  NOP ;  /* 0x0000000000007918 */ /* 0x000fc00000000000 */
        /* <DEDUP_REMOVED lines=8> */
.L_x_1:


//--------------------- .nv.shared.reserved.0     --------------------------
	.section	.nv.shared.reserved.0,"aw",@nobits
	.weak		__nv_reservedSMEM_offset_0_alias
	.size		__nv_reservedSMEM_offset_0_alias, 0, 64
	.other		__nv_reservedSMEM_offset_0_alias,@"STO_CUDA_RESERVED_SHARED STV_DEFAULT"
__nv_reservedSMEM_offset_0_alias:
	.zero		0
	.zero		64


//--------------------- .nv.constant0._Z10TC_FP_ReluPKaPai --------------------------
	.section	.nv.constant0._Z10TC_FP_ReluPKaPai,"a",@progbits
	.sectionflags	@""
	.align	4
.nv.constant0._Z10TC_FP_ReluPKaPai:
	.zero		916


//--------------------- SYMBOLS --------------------------

	.type		.nv.reservedSmem.offset0,@object
	.size		.nv.reservedSmem.offset0,0x4
